	.headerflags	@"EF_CUDA_TEXMODE_UNIFIED EF_CUDA_64BIT_ADDRESS EF_CUDA_ACCELERATORS EF_CUDA_SM90 EF_CUDA_VIRTUAL_SM(EF_CUDA_SM90)"
	.elftype	@"ET_EXEC"


//--------------------- .nv.info                  --------------------------
	.section	.nv.info,"",@"SHT_CUDA_INFO"
	.align	4


	//----- nvinfo : EIATTR_REGCOUNT
	.align		4
        /*0000*/ 	.byte	0x04, 0x2f
        /*0002*/ 	.short	(.L_3 - .L_2)
	.align		4
.L_2:
        /*0004*/ 	.word	index@(triton_poi_fused__native_batch_norm_legit_no_training_relu_27)
        /*0008*/ 	.word	0x00000016


	//----- nvinfo : EIATTR_MIN_STACK_SIZE
	.align		4
.L_3:
        /*000c*/ 	.byte	0x04, 0x12
        /*000e*/ 	.short	(.L_5 - .L_4)
	.align		4
.L_4:
        /*0010*/ 	.word	index@(triton_poi_fused__native_batch_norm_legit_no_training_relu_27)
        /*0014*/ 	.word	0x00000000


	//----- nvinfo : EIATTR_FRAME_SIZE
	.align		4
.L_5:
        /*0018*/ 	.byte	0x04, 0x11
        /*001a*/ 	.short	(.L_7 - .L_6)
	.align		4
.L_6:
        /*001c*/ 	.word	index@(triton_poi_fused__native_batch_norm_legit_no_training_relu_27)
        /*0020*/ 	.word	0x00000000


	//----- nvinfo : EIATTR_MIN_STACK_SIZE
	.align		4
.L_7:
        /*0024*/ 	.byte	0x04, 0x12
        /*0026*/ 	.short	(.L_9 - .L_8)
	.align		4
.L_8:
        /*0028*/ 	.word	index@(triton_poi_fused__native_batch_norm_legit_no_training_relu_27)
        /*002c*/ 	.word	0x00000000
.L_9:


//--------------------- .nv.info.triton_poi_fused__native_batch_norm_legit_no_training_relu_27 --------------------------
	.section	.nv.info.triton_poi_fused__native_batch_norm_legit_no_training_relu_27,"",@"SHT_CUDA_INFO"
	.sectionflags	@""
	.align	4


	//----- nvinfo : EIATTR_CUDA_API_VERSION
	.align		4
        /*0000*/ 	.byte	0x04, 0x37
        /*0002*/ 	.short	(.L_11 - .L_10)
.L_10:
        /*0004*/ 	.word	0x0000007c


	//----- nvinfo : EIATTR_KPARAM_INFO
	.align		4
.L_11:
        /*0008*/ 	.byte	0x04, 0x17
        /*000a*/ 	.short	(.L_13 - .L_12)
.L_12:
        /*000c*/ 	.word	0x00000000
        /*0010*/ 	.short	0x0006
        /*0012*/ 	.short	0x0030
        /*0014*/ 	.byte	0x00, 0xf0, 0x11, 0x00


	//----- nvinfo : EIATTR_KPARAM_INFO
	.align		4
.L_13:
        /*0018*/ 	.byte	0x04, 0x17
        /*001a*/ 	.short	(.L_15 - .L_14)
.L_14:
        /*001c*/ 	.word	0x00000000
        /*0020*/ 	.short	0x0005
        /*0022*/ 	.short	0x0028
        /*0024*/ 	.byte	0x00, 0xf4, 0x21, 0x00


	//----- nvinfo : EIATTR_KPARAM_INFO
	.align		4
.L_15:
        /*0028*/ 	.byte	0x04, 0x17
        /*002a*/ 	.short	(.L_17 - .L_16)
.L_16:
        /*002c*/ 	.word	0x00000000
        /*0030*/ 	.short	0x0004
        /*0032*/ 	.short	0x0020
        /*0034*/ 	.byte	0x00, 0xf4, 0x21, 0x00


	//----- nvinfo : EIATTR_KPARAM_INFO
	.align		4
.L_17:
        /*0038*/ 	.byte	0x04, 0x17
        /*003a*/ 	.short	(.L_19 - .L_18)
.L_18:
        /*003c*/ 	.word	0x00000000
        /*0040*/ 	.short	0x0003
        /*0042*/ 	.short	0x0018
        /*0044*/ 	.byte	0x00, 0xf4, 0x21, 0x00


	//----- nvinfo : EIATTR_KPARAM_INFO
	.align		4
.L_19:
        /*0048*/ 	.byte	0x04, 0x17
        /*004a*/ 	.short	(.L_21 - .L_20)
.L_20:
        /*004c*/ 	.word	0x00000000
        /*0050*/ 	.short	0x0002
        /*0052*/ 	.short	0x0010
        /*0054*/ 	.byte	0x00, 0xf4, 0x21, 0x00


	//----- nvinfo : EIATTR_KPARAM_INFO
	.align		4
.L_21:
        /*0058*/ 	.byte	0x04, 0x17
        /*005a*/ 	.short	(.L_23 - .L_22)
.L_22:
        /*005c*/ 	.word	0x00000000
        /*0060*/ 	.short	0x0001
        /*0062*/ 	.short	0x0008
        /*0064*/ 	.byte	0x00, 0xf4, 0x21, 0x00


	//----- nvinfo : EIATTR_KPARAM_INFO
	.align		4
.L_23:
        /*0068*/ 	.byte	0x04, 0x17
        /*006a*/ 	.short	(.L_25 - .L_24)
.L_24:
        /*006c*/ 	.word	0x00000000
        /*0070*/ 	.short	0x0000
        /*0072*/ 	.short	0x0000
        /*0074*/ 	.byte	0x00, 0xf4, 0x21, 0x00


	//----- nvinfo : EIATTR_SPARSE_MMA_MASK
	.align		4
.L_25:
        /*0078*/ 	.byte	0x03, 0x50
        /*007a*/ 	.short	0x0000


	//----- nvinfo : EIATTR_MAXREG_COUNT
	.align		4
        /*007c*/ 	.byte	0x03, 0x1b
        /*007e*/ 	.short	0x00ff


	//----- nvinfo : EIATTR_EXIT_INSTR_OFFSETS
	.align		4
        /*0080*/ 	.byte	0x04, 0x1c
        /*0082*/ 	.short	(.L_27 - .L_26)


	//   ....[0]....
.L_26:
        /*0084*/ 	.word	0x00000420


	//   ....[1]....
        /*0088*/ 	.word	0x00000440


	//----- nvinfo : EIATTR_REQNTID
	.align		4
.L_27:
        /*008c*/ 	.byte	0x04, 0x10
        /*008e*/ 	.short	(.L_29 - .L_28)
.L_28:
        /*0090*/ 	.word	0x00000080
        /*0094*/ 	.word	0x00000001
        /*0098*/ 	.word	0x00000001


	//----- nvinfo : EIATTR_CBANK_PARAM_SIZE
	.align		4
.L_29:
        /*009c*/ 	.byte	0x03, 0x19
        /*009e*/ 	.short	0x0034


	//----- nvinfo : EIATTR_PARAM_CBANK
	.align		4
        /*00a0*/ 	.byte	0x04, 0x0a
        /*00a2*/ 	.short	(.L_31 - .L_30)
	.align		4
.L_30:
        /*00a4*/ 	.word	index@(.nv.constant0.triton_poi_fused__native_batch_norm_legit_no_training_relu_27)
        /*00a8*/ 	.short	0x0210
        /*00aa*/ 	.short	0x0034


	//----- nvinfo : EIATTR_SW_WAR
	.align		4
.L_31:
        /*00ac*/ 	.byte	0x04, 0x36
        /*00ae*/ 	.short	(.L_33 - .L_32)
.L_32:
        /*00b0*/ 	.word	0x00000008
.L_33:


//--------------------- .nv.callgraph             --------------------------
	.section	.nv.callgraph,"",@"SHT_CUDA_CALLGRAPH"
	.align	4
	.sectionentsize	8
	.align		4
        /*0000*/ 	.word	0x00000000
	.align		4
        /*0004*/ 	.word	0xffffffff
	.align		4
        /*0008*/ 	.word	0x00000000
	.align		4
        /*000c*/ 	.word	0xfffffffe
	.align		4
        /*0010*/ 	.word	0x00000000
	.align		4
        /*0014*/ 	.word	0xfffffffd
	.align		4
        /*0018*/ 	.word	0x00000000
	.align		4
        /*001c*/ 	.word	0xfffffffc


//--------------------- .nv.constant4             --------------------------
	.section	.nv.constant4,"a",@progbits
	.align	8
	.align		8
.nv.constant4:
        /*0000*/ 	.dword	_$_str
	.align		8
        /*0008*/ 	.dword	_$_str_$_2


//--------------------- .text.triton_poi_fused__native_batch_norm_legit_no_training_relu_27 --------------------------
	.section	.text.triton_poi_fused__native_batch_norm_legit_no_training_relu_27,"ax",@progbits
	.align	128
        .global         triton_poi_fused__native_batch_norm_legit_no_training_relu_27
        .type           triton_poi_fused__native_batch_norm_legit_no_training_relu_27,@function
        .size           triton_poi_fused__native_batch_norm_legit_no_training_relu_27,(.L_x_1 - triton_poi_fused__native_batch_norm_legit_no_training_relu_27)
        .other          triton_poi_fused__native_batch_norm_legit_no_training_relu_27,@"STO_CUDA_ENTRY STV_DEFAULT"
triton_poi_fused__native_batch_norm_legit_no_training_relu_27:
.text.triton_poi_fused__native_batch_norm_legit_no_training_relu_27:
[----:B------:R-:W0:Y:S01]  /*0000*/  LDC R1, c[0x0][0x28] ;  /* 0x00000a00ff017b82 */ /* 0x000e220000000800 */
[----:B------:R-:W1:Y:S07]  /*0010*/  S2R R0, SR_TID.X ;  /* 0x0000000000007919 */ /* 0x000e6e0000002100 */
[----:B------:R-:W2:Y:S01]  /*0020*/  LDC.64 R8, c[0x0][0x220] ;  /* 0x00008800ff087b82 */ /* 0x000ea20000000a00 */
[----:B------:R-:W-:Y:S01]  /*0030*/  ULDC.64 UR4, c[0x0][0x208] ;  /* 0x0000820000047ab9 */ /* 0x000fe20000000a00 */
[----:B------:R-:W3:Y:S06]  /*0040*/  S2R R5, SR_CTAID.X ;  /* 0x0000000000057919 */ /* 0x000eec0000002500 */
[----:B------:R-:W4:Y:S08]  /*0050*/  LDC.64 R12, c[0x0][0x210] ;  /* 0x00008400ff0c7b82 */ /* 0x000f300000000a00 */
[----:B------:R-:W5:Y:S08]  /*0060*/  LDC.64 R14, c[0x0][0x218] ;  /* 0x00008600ff0e7b82 */ /* 0x000f700000000a00 */
[----:B------:R-:W5:Y:S01]  /*0070*/  LDC.64 R16, c[0x0][0x228] ;  /* 0x00008a00ff107b82 */ /* 0x000f620000000a00 */
[----:B-1----:R-:W-:-:S07]  /*0080*/  SHF.L.U32 R0, R0, 0x1, RZ ;  /* 0x0000000100007819 */ /* 0x002fce00000006ff */
[----:B------:R-:W1:Y:S01]  /*0090*/  LDC.64 R18, c[0x0][0x230] ;  /* 0x00008c00ff127b82 */ /* 0x000e620000000a00 */
[----:B---3--:R-:W-:Y:S02]  /*00a0*/  SHF.R.S32.HI R3, RZ, 0x17, R5 ;  /* 0x00000017ff037819 */ /* 0x008fe40000011405 */
[----:B------:R-:W-:Y:S02]  /*00b0*/  LOP3.LUT R0, R0, 0xfe, RZ, 0xc0, !PT ;  /* 0x000000fe00007812 */ /* 0x000fe400078ec0ff */
[----:B------:R-:W-:Y:S02]  /*00c0*/  SGXT R3, R3, 0x1 ;  /* 0x000000010303781a */ /* 0x000fe40000000200 */
[----:B------:R-:W-:-:S04]  /*00d0*/  LEA R0, R5, R0, 0x8 ;  /* 0x0000000005007211 */ /* 0x000fc800078e40ff */
[----:B------:R-:W-:Y:S02]  /*00e0*/  LEA.HI R3, R3, R0, RZ, 0x6 ;  /* 0x0000000003037211 */ /* 0x000fe400078f30ff */
[----:B------:R-:W-:Y:S02]  /*00f0*/  ISETP.GE.AND P0, PT, R0, 0xa900, PT ;  /* 0x0000a9000000780c */ /* 0x000fe40003f06270 */
[----:B------:R-:W-:-:S04]  /*0100*/  LOP3.LUT R3, R3, 0xffffffc0, RZ, 0xc0, !PT ;  /* 0xffffffc003037812 */ /* 0x000fc800078ec0ff */
[----:B------:R-:W-:Y:S02]  /*0110*/  IADD3 R11, R0, -R3, RZ ;  /* 0x80000003000b7210 */ /* 0x000fe40007ffe0ff */
[----:B------:R-:W-:-:S03]  /*0120*/  CS2R R2, SRZ ;  /* 0x0000000000027805 */ /* 0x000fc6000001ff00 */
[----:B--2---:R-:W-:-:S05]  /*0130*/  IMAD.WIDE R8, R11, 0x4, R8 ;  /* 0x000000040b087825 */ /* 0x004fca00078e0208 */
[----:B------:R2:W3:Y:S01]  /*0140*/  @!P0 LDG.E.EL.64 R2, desc[UR4][R8.64] ;  /* 0x0000000408028981 */ /* 0x0004e2000c2e1b00 */
[----:B------:R-:W-:Y:S02]  /*0150*/  CS2R R4, SRZ ;  /* 0x0000000000047805 */ /* 0x000fe4000001ff00 */
[----:B------:R-:W-:Y:S01]  /*0160*/  CS2R R6, SRZ ;  /* 0x0000000000067805 */ /* 0x000fe2000001ff00 */
[----:B----4-:R-:W-:-:S04]  /*0170*/  IMAD.WIDE R12, R0, 0x4, R12 ;  /* 0x00000004000c7825 */ /* 0x010fc800078e020c */
[C---:B-----5:R-:W-:Y:S01]  /*0180*/  IMAD.WIDE R14, R11.reuse, 0x4, R14 ;  /* 0x000000040b0e7825 */ /* 0x060fe200078e020e */
[----:B------:R-:W4:Y:S01]  /*0190*/  @!P0 LDG.E.64 R4, desc[UR4][R12.64] ;  /* 0x000000040c048981 */ /* 0x000f22000c1e1b00 */
[----:B--2---:R-:W-:Y:S02]  /*01a0*/  CS2R R8, SRZ ;  /* 0x0000000000087805 */ /* 0x004fe4000001ff00 */
[C---:B0-----:R-:W-:Y:S01]  /*01b0*/  IMAD.WIDE R16, R11.reuse, 0x4, R16 ;  /* 0x000000040b107825 */ /* 0x041fe200078e0210 */
[----:B------:R0:W4:Y:S03]  /*01c0*/  @!P0 LDG.E.EL.64 R6, desc[UR4][R14.64] ;  /* 0x000000040e068981 */ /* 0x000126000c2e1b00 */
[----:B-1----:R-:W-:Y:S01]  /*01d0*/  IMAD.WIDE R18, R11, 0x4, R18 ;  /* 0x000000040b127825 */ /* 0x002fe200078e0212 */
[----:B------:R-:W-:-:S04]  /*01e0*/  CS2R R10, SRZ ;  /* 0x00000000000a7805 */ /* 0x000fc8000001ff00 */
[----:B------:R-:W2:Y:S04]  /*01f0*/  @!P0 LDG.E.EL.64 R8, desc[UR4][R18.64] ;  /* 0x0000000412088981 */ /* 0x000ea8000c2e1b00 */
[----:B------:R-:W2:Y:S01]  /*0200*/  @!P0 LDG.E.EL.64 R10, desc[UR4][R16.64] ;  /* 0x00000004100a8981 */ /* 0x000ea2000c2e1b00 */
[----:B0-----:R-:W-:Y:S01]  /*0210*/  HFMA2.MMA R14, -RZ, RZ, 1.625, 0 ;  /* 0x3e800000ff0e7435 */ /* 0x001fe200000001ff */
[----:B---3--:R-:W-:Y:S01]  /*0220*/  FADD R2, R2, 0.0010000000474974513054 ;  /* 0x3a83126f02027421 */ /* 0x008fe20000000000 */
[----:B------:R-:W-:-:S03]  /*0230*/  FADD R3, R3, 0.0010000000474974513054 ;  /* 0x3a83126f03037421 */ /* 0x000fc60000000000 */
[----:B------:R-:W0:Y:S08]  /*0240*/  MUFU.SQRT R12, R2 ;  /* 0x00000002000c7308 */ /* 0x000e300000002000 */
[----:B------:R1:W3:Y:S01]  /*0250*/  MUFU.SQRT R13, R3 ;  /* 0x00000003000d7308 */ /* 0x0002e20000002000 */
[C---:B0-----:R-:W-:Y:S02]  /*0260*/  FSETP.GT.AND P1, PT, R12.reuse, 8.50705917302346158658e+37, PT ;  /* 0x7e8000000c00780b */ /* 0x041fe40003f24000 */
[----:B------:R-:W-:Y:S01]  /*0270*/  FSETP.GEU.AND P3, PT, R12, 1.175494350822287508e-38, PT ;  /* 0x008000000c00780b */ /* 0x000fe20003f6e000 */
[----:B-1----:R-:W0:Y:S01]  /*0280*/  LDC.64 R2, c[0x0][0x238] ;  /* 0x00008e00ff027b82 */ /* 0x002e220000000a00 */
[----:B---3--:R-:W-:-:S02]  /*0290*/  FSETP.GT.AND P2, PT, R13, 8.50705917302346158658e+37, PT ;  /* 0x7e8000000d00780b */ /* 0x008fc40003f44000 */
[----:B------:R-:W-:-:S07]  /*02a0*/  FSETP.GEU.AND P4, PT, R13, 1.175494350822287508e-38, PT ;  /* 0x008000000d00780b */ /* 0x000fce0003f8e000 */
[----:B------:R-:W-:-:S04]  /*02b0*/  @P1 FMUL R12, R12, 0.25 ;  /* 0x3e8000000c0c1820 */ /* 0x000fc80000400000 */
[----:B------:R-:W-:Y:S01]  /*02c0*/  @!P3 FMUL R12, R12, 16777216 ;  /* 0x4b8000000c0cb820 */ /* 0x000fe20000400000 */
[----:B------:R-:W-:-:S04]  /*02d0*/  @P2 FMUL R13, R13, 0.25 ;  /* 0x3e8000000d0d2820 */ /* 0x000fc80000400000 */
[----:B------:R-:W-:Y:S01]  /*02e0*/  @!P4 FMUL R13, R13, 16777216 ;  /* 0x4b8000000d0dc820 */ /* 0x000fe20000400000 */
[----:B------:R-:W1:Y:S01]  /*02f0*/  MUFU.RCP R12, R12 ;  /* 0x0000000c000c7308 */ /* 0x000e620000001000 */
[----:B------:R-:W-:-:S07]  /*0300*/  FSEL R15, R14, 1, P1 ;  /* 0x3f8000000e0f7808 */ /* 0x000fce0000800000 */
[----:B------:R-:W3:Y:S01]  /*0310*/  MUFU.RCP R13, R13 ;  /* 0x0000000d000d7308 */ /* 0x000ee20000001000 */
[----:B------:R-:W-:Y:S01]  /*0320*/  FSEL R14, R14, 1, P2 ;  /* 0x3f8000000e0e7808 */ /* 0x000fe20001000000 */
[----:B------:R-:W-:-:S04]  /*0330*/  @!P3 FMUL R15, R15, 16777216 ;  /* 0x4b8000000f0fb820 */ /* 0x000fc80000400000 */
[----:B------:R-:W-:Y:S01]  /*0340*/  @!P4 FMUL R14, R14, 16777216 ;  /* 0x4b8000000e0ec820 */ /* 0x000fe20000400000 */
[----:B----4-:R-:W-:Y:S01]  /*0350*/  FADD R5, -R7, R5 ;  /* 0x0000000507057221 */ /* 0x010fe20000000100 */
[----:B------:R-:W-:Y:S01]  /*0360*/  FADD R4, -R6, R4 ;  /* 0x0000000406047221 */ /* 0x000fe20000000100 */
[----:B-1----:R-:W-:Y:S01]  /*0370*/  FMUL R15, R12, R15 ;  /* 0x0000000f0c0f7220 */ /* 0x002fe20000400000 */
[----:B---3--:R-:W-:-:S03]  /*0380*/  FMUL R14, R13, R14 ;  /* 0x0000000e0d0e7220 */ /* 0x008fc60000400000 */
[----:B------:R-:W-:Y:S01]  /*0390*/  FMUL R15, R4, R15 ;  /* 0x0000000f040f7220 */ /* 0x000fe20000400000 */
[----:B------:R-:W-:-:S03]  /*03a0*/  FMUL R14, R5, R14 ;  /* 0x0000000e050e7220 */ /* 0x000fc60000400000 */
[----:B--2---:R-:W-:Y:S01]  /*03b0*/  FFMA R8, R15, R10, R8 ;  /* 0x0000000a0f087223 */ /* 0x004fe20000000008 */
[----:B------:R-:W-:-:S04]  /*03c0*/  FFMA R9, R14, R11, R9 ;  /* 0x0000000b0e097223 */ /* 0x000fc80000000009 */
[----:B------:R-:W-:Y:S02]  /*03d0*/  FSETP.GEU.AND P1, PT, R8, RZ, PT ;  /* 0x000000ff0800720b */ /* 0x000fe40003f2e000 */
[C---:B------:R-:W-:Y:S01]  /*03e0*/  FSETP.GEU.AND P2, PT, R9.reuse, RZ, PT ;  /* 0x000000ff0900720b */ /* 0x040fe20003f4e000 */
[----:B0-----:R-:W-:Y:S01]  /*03f0*/  IMAD.WIDE R2, R0, 0x4, R2 ;  /* 0x0000000400027825 */ /* 0x001fe200078e0202 */
[----:B------:R-:W-:Y:S02]  /*0400*/  FSEL R8, R8, RZ, P1 ;  /* 0x000000ff08087208 */ /* 0x000fe40000800000 */
[----:B------:R-:W-:Y:S01]  /*0410*/  FSEL R9, R9, RZ, P2 ;  /* 0x000000ff09097208 */ /* 0x000fe20001000000 */
[----:B------:R-:W-:Y:S08]  /*0420*/  @P0 EXIT ;  /* 0x000000000000094d */ /* 0x000ff00003800000 */
[----:B------:R-:W-:Y:S01]  /*0430*/  STG.E.64 desc[UR4][R2.64], R8 ;  /* 0x0000000802007986 */ /* 0x000fe2000c101b04 */
[----:B------:R-:W-:Y:S05]  /*0440*/  EXIT ;  /* 0x000000000000794d */ /* 0x000fea0003800000 */
.L_x_0:
[----:B------:R-:W-:-:S00]  /*0450*/  BRA `(.L_x_0) ;  /* 0xfffffffc00fc7947 */ /* 0x000fc0000383ffff */
[----:B------:R-:W-:-:S00]  /*0460*/  NOP ;  /* 0x0000000000007918 */ /* 0x000fc00000000000 */
        /* <DEDUP_REMOVED lines=9> */
.L_x_1:


//--------------------- .nv.global.init           --------------------------
	.section	.nv.global.init,"aw",@progbits
.nv.global.init:
	.type		_$_str,@object
	.size		_$_str,(_$_str_$_2 - _$_str)
_$_str:
        /*0000*/ 	.byte	0x5f, 0x5f, 0x43, 0x55, 0x44, 0x41, 0x5f, 0x46, 0x54, 0x5a, 0x00
	.type		_$_str_$_2,@object
	.size		_$_str_$_2,(.L_1 - _$_str_$_2)
_$_str_$_2:
        /*000b*/ 	.byte	0x5f, 0x5f, 0x43, 0x55, 0x44, 0x41, 0x5f, 0x50, 0x52, 0x45, 0x43, 0x5f, 0x53, 0x51, 0x52, 0x54
        /*001b*/ 	.byte	0x00
.L_1:


//--------------------- .nv.constant0.triton_poi_fused__native_batch_norm_legit_no_training_relu_27 --------------------------
	.section	.nv.constant0.triton_poi_fused__native_batch_norm_legit_no_training_relu_27,"a",@progbits
	.sectionflags	@""
	.align	4
.nv.constant0.triton_poi_fused__native_batch_norm_legit_no_training_relu_27:
	.zero		580
